//
// Generated by NVIDIA NVVM Compiler
//
// Compiler Build ID: CL-36424714
// Cuda compilation tools, release 13.0, V13.0.88
// Based on NVVM 20.0.0
//

.version 9.0
.target sm_100
.address_size 64

	// .globl	kernmulRSymm3D

.visible .entry kernmulRSymm3D(
	.param .u64 .ptr .align 1 kernmulRSymm3D_param_0,
	.param .u64 .ptr .align 1 kernmulRSymm3D_param_1,
	.param .u64 .ptr .align 1 kernmulRSymm3D_param_2,
	.param .u64 .ptr .align 1 kernmulRSymm3D_param_3,
	.param .u64 .ptr .align 1 kernmulRSymm3D_param_4,
	.param .u64 .ptr .align 1 kernmulRSymm3D_param_5,
	.param .u64 .ptr .align 1 kernmulRSymm3D_param_6,
	.param .u64 .ptr .align 1 kernmulRSymm3D_param_7,
	.param .u64 .ptr .align 1 kernmulRSymm3D_param_8,
	.param .u32 kernmulRSymm3D_param_9,
	.param .u32 kernmulRSymm3D_param_10,
	.param .u32 kernmulRSymm3D_param_11
)
{
	.reg .pred 	%p<13>;
	.reg .b32 	%r<74>;
	.reg .b32 	%f<151>;
	.reg .b64 	%rd<92>;

	ld.param.u64 	%rd10, [kernmulRSymm3D_param_3];
	ld.param.u64 	%rd11, [kernmulRSymm3D_param_4];
	ld.param.u64 	%rd12, [kernmulRSymm3D_param_5];
	ld.param.u64 	%rd13, [kernmulRSymm3D_param_6];
	ld.param.u64 	%rd14, [kernmulRSymm3D_param_7];
	ld.param.u64 	%rd15, [kernmulRSymm3D_param_8];
	ld.param.u32 	%r27, [kernmulRSymm3D_param_9];
	ld.param.u32 	%r28, [kernmulRSymm3D_param_10];
	ld.param.u32 	%r29, [kernmulRSymm3D_param_11];
	cvta.to.global.u64 	%rd1, %rd15;
	cvta.to.global.u64 	%rd2, %rd14;
	cvta.to.global.u64 	%rd3, %rd13;
	cvta.to.global.u64 	%rd4, %rd12;
	cvta.to.global.u64 	%rd5, %rd11;
	cvta.to.global.u64 	%rd6, %rd10;
	mov.u32 	%r30, %ctaid.y;
	mov.u32 	%r31, %ntid.y;
	mul.lo.s32 	%r1, %r30, %r31;
	mov.u32 	%r2, %tid.y;
	add.s32 	%r3, %r1, %r2;
	mov.u32 	%r32, %ctaid.x;
	mov.u32 	%r33, %ntid.x;
	mov.u32 	%r34, %tid.x;
	mad.lo.s32 	%r4, %r32, %r33, %r34;
	setp.le.s32 	%p1, %r28, %r3;
	setp.ge.s32 	%p2, %r4, %r29;
	or.pred  	%p3, %p1, %p2;
	setp.lt.s32 	%p4, %r27, 1;
	or.pred  	%p5, %p3, %p4;
	@%p5 bra 	$L__BB0_15;
	ld.param.u32 	%r63, [kernmulRSymm3D_param_11];
	ld.param.u32 	%r57, [kernmulRSymm3D_param_10];
	mad.lo.s32 	%r67, %r63, %r3, %r4;
	sub.s32 	%r36, %r57, %r3;
	mad.lo.s32 	%r6, %r36, %r63, %r4;
	setp.eq.s32 	%p6, %r27, 1;
	mov.b32 	%r73, 0;
	@%p6 bra 	$L__BB0_10;
	ld.param.u32 	%r64, [kernmulRSymm3D_param_11];
	ld.param.u32 	%r58, [kernmulRSymm3D_param_10];
	and.b32  	%r37, %r27, 2147483646;
	neg.s32 	%r72, %r37;
	shl.b32 	%r38, %r58, 1;
	sub.s32 	%r39, %r38, %r3;
	mad.lo.s32 	%r71, %r64, %r39, %r4;
	add.s32 	%r40, %r2, %r58;
	add.s32 	%r41, %r40, %r1;
	mad.lo.s32 	%r69, %r64, %r41, %r4;
	shl.b32 	%r68, %r67, 1;
	mov.u32 	%r70, %r6;
$L__BB0_3:
	ld.param.u32 	%r59, [kernmulRSymm3D_param_10];
	shr.u32 	%r42, %r59, 1;
	setp.gt.u32 	%p7, %r3, %r42;
	@%p7 bra 	$L__BB0_5;
	mul.wide.s32 	%rd16, %r67, 4;
	add.s64 	%rd17, %rd6, %rd16;
	ld.global.nc.f32 	%f133, [%rd17];
	add.s64 	%rd18, %rd5, %rd16;
	ld.global.nc.f32 	%f134, [%rd18];
	add.s64 	%rd19, %rd4, %rd16;
	ld.global.nc.f32 	%f135, [%rd19];
	add.s64 	%rd20, %rd3, %rd16;
	ld.global.nc.f32 	%f138, [%rd20];
	add.s64 	%rd21, %rd2, %rd16;
	ld.global.nc.f32 	%f137, [%rd21];
	add.s64 	%rd22, %rd1, %rd16;
	ld.global.nc.f32 	%f136, [%rd22];
	bra.uni 	$L__BB0_6;
$L__BB0_5:
	mul.wide.s32 	%rd23, %r70, 4;
	add.s64 	%rd24, %rd6, %rd23;
	ld.global.nc.f32 	%f133, [%rd24];
	add.s64 	%rd25, %rd5, %rd23;
	ld.global.nc.f32 	%f134, [%rd25];
	add.s64 	%rd26, %rd4, %rd23;
	ld.global.nc.f32 	%f135, [%rd26];
	add.s64 	%rd27, %rd3, %rd23;
	ld.global.nc.f32 	%f55, [%rd27];
	neg.f32 	%f138, %f55;
	add.s64 	%rd28, %rd2, %rd23;
	ld.global.nc.f32 	%f137, [%rd28];
	add.s64 	%rd29, %rd1, %rd23;
	ld.global.nc.f32 	%f56, [%rd29];
	neg.f32 	%f136, %f56;
$L__BB0_6:
	ld.param.u32 	%r60, [kernmulRSymm3D_param_10];
	ld.param.u64 	%rd89, [kernmulRSymm3D_param_2];
	ld.param.u64 	%rd86, [kernmulRSymm3D_param_1];
	ld.param.u64 	%rd83, [kernmulRSymm3D_param_0];
	shr.u32 	%r43, %r60, 1;
	setp.gt.u32 	%p8, %r3, %r43;
	cvta.to.global.u64 	%rd30, %rd83;
	mul.wide.s32 	%rd31, %r68, 4;
	add.s64 	%rd32, %rd30, %rd31;
	ld.global.f32 	%f57, [%rd32];
	ld.global.f32 	%f58, [%rd32+4];
	cvta.to.global.u64 	%rd33, %rd86;
	add.s64 	%rd34, %rd33, %rd31;
	ld.global.f32 	%f59, [%rd34];
	ld.global.f32 	%f60, [%rd34+4];
	cvta.to.global.u64 	%rd35, %rd89;
	add.s64 	%rd36, %rd35, %rd31;
	ld.global.f32 	%f61, [%rd36];
	ld.global.f32 	%f62, [%rd36+4];
	mul.f32 	%f63, %f136, %f59;
	fma.rn.f32 	%f64, %f133, %f57, %f63;
	fma.rn.f32 	%f65, %f137, %f61, %f64;
	st.global.f32 	[%rd32], %f65;
	mul.f32 	%f66, %f136, %f60;
	fma.rn.f32 	%f67, %f133, %f58, %f66;
	fma.rn.f32 	%f68, %f137, %f62, %f67;
	st.global.f32 	[%rd32+4], %f68;
	mul.f32 	%f69, %f134, %f59;
	fma.rn.f32 	%f70, %f136, %f57, %f69;
	fma.rn.f32 	%f71, %f138, %f61, %f70;
	st.global.f32 	[%rd34], %f71;
	mul.f32 	%f72, %f134, %f60;
	fma.rn.f32 	%f73, %f136, %f58, %f72;
	fma.rn.f32 	%f74, %f138, %f62, %f73;
	st.global.f32 	[%rd34+4], %f74;
	mul.f32 	%f75, %f138, %f59;
	fma.rn.f32 	%f76, %f137, %f57, %f75;
	fma.rn.f32 	%f77, %f135, %f61, %f76;
	st.global.f32 	[%rd36], %f77;
	mul.f32 	%f78, %f138, %f60;
	fma.rn.f32 	%f79, %f137, %f58, %f78;
	fma.rn.f32 	%f80, %f135, %f62, %f79;
	st.global.f32 	[%rd36+4], %f80;
	@%p8 bra 	$L__BB0_8;
	mul.wide.s32 	%rd37, %r69, 4;
	add.s64 	%rd38, %rd6, %rd37;
	ld.global.nc.f32 	%f139, [%rd38];
	add.s64 	%rd39, %rd5, %rd37;
	ld.global.nc.f32 	%f140, [%rd39];
	add.s64 	%rd40, %rd4, %rd37;
	ld.global.nc.f32 	%f141, [%rd40];
	add.s64 	%rd41, %rd3, %rd37;
	ld.global.nc.f32 	%f144, [%rd41];
	add.s64 	%rd42, %rd2, %rd37;
	ld.global.nc.f32 	%f143, [%rd42];
	add.s64 	%rd43, %rd1, %rd37;
	ld.global.nc.f32 	%f142, [%rd43];
	bra.uni 	$L__BB0_9;
$L__BB0_8:
	mul.wide.s32 	%rd44, %r71, 4;
	add.s64 	%rd45, %rd6, %rd44;
	ld.global.nc.f32 	%f139, [%rd45];
	add.s64 	%rd46, %rd5, %rd44;
	ld.global.nc.f32 	%f140, [%rd46];
	add.s64 	%rd47, %rd4, %rd44;
	ld.global.nc.f32 	%f141, [%rd47];
	add.s64 	%rd48, %rd3, %rd44;
	ld.global.nc.f32 	%f81, [%rd48];
	neg.f32 	%f144, %f81;
	add.s64 	%rd49, %rd2, %rd44;
	ld.global.nc.f32 	%f143, [%rd49];
	add.s64 	%rd50, %rd1, %rd44;
	ld.global.nc.f32 	%f82, [%rd50];
	neg.f32 	%f142, %f82;
$L__BB0_9:
	ld.param.u32 	%r65, [kernmulRSymm3D_param_11];
	ld.param.u32 	%r61, [kernmulRSymm3D_param_10];
	ld.param.u64 	%rd90, [kernmulRSymm3D_param_2];
	ld.param.u64 	%rd87, [kernmulRSymm3D_param_1];
	ld.param.u64 	%rd84, [kernmulRSymm3D_param_0];
	and.b32  	%r73, %r27, 2147483646;
	mul.lo.s32 	%r44, %r65, %r61;
	mul.wide.s32 	%rd51, %r44, 8;
	cvta.to.global.u64 	%rd52, %rd84;
	mul.wide.s32 	%rd53, %r68, 4;
	add.s64 	%rd54, %rd52, %rd53;
	add.s64 	%rd55, %rd54, %rd51;
	ld.global.f32 	%f83, [%rd55];
	ld.global.f32 	%f84, [%rd55+4];
	cvta.to.global.u64 	%rd56, %rd87;
	add.s64 	%rd57, %rd56, %rd53;
	add.s64 	%rd58, %rd57, %rd51;
	ld.global.f32 	%f85, [%rd58];
	ld.global.f32 	%f86, [%rd58+4];
	cvta.to.global.u64 	%rd59, %rd90;
	add.s64 	%rd60, %rd59, %rd53;
	add.s64 	%rd61, %rd60, %rd51;
	ld.global.f32 	%f87, [%rd61];
	ld.global.f32 	%f88, [%rd61+4];
	mul.f32 	%f89, %f142, %f85;
	fma.rn.f32 	%f90, %f139, %f83, %f89;
	fma.rn.f32 	%f91, %f143, %f87, %f90;
	st.global.f32 	[%rd55], %f91;
	mul.f32 	%f92, %f142, %f86;
	fma.rn.f32 	%f93, %f139, %f84, %f92;
	fma.rn.f32 	%f94, %f143, %f88, %f93;
	st.global.f32 	[%rd55+4], %f94;
	mul.f32 	%f95, %f140, %f85;
	fma.rn.f32 	%f96, %f142, %f83, %f95;
	fma.rn.f32 	%f97, %f144, %f87, %f96;
	st.global.f32 	[%rd58], %f97;
	mul.f32 	%f98, %f140, %f86;
	fma.rn.f32 	%f99, %f142, %f84, %f98;
	fma.rn.f32 	%f100, %f144, %f88, %f99;
	st.global.f32 	[%rd58+4], %f100;
	mul.f32 	%f101, %f144, %f85;
	fma.rn.f32 	%f102, %f143, %f83, %f101;
	fma.rn.f32 	%f103, %f141, %f87, %f102;
	st.global.f32 	[%rd61], %f103;
	mul.f32 	%f104, %f144, %f86;
	fma.rn.f32 	%f105, %f143, %f84, %f104;
	fma.rn.f32 	%f106, %f141, %f88, %f105;
	st.global.f32 	[%rd61+4], %f106;
	add.s32 	%r72, %r72, 2;
	shl.b32 	%r45, %r44, 1;
	add.s32 	%r71, %r71, %r45;
	add.s32 	%r70, %r70, %r45;
	add.s32 	%r69, %r69, %r45;
	shl.b32 	%r46, %r44, 2;
	add.s32 	%r68, %r68, %r46;
	add.s32 	%r67, %r67, %r45;
	setp.ne.s32 	%p9, %r72, 0;
	@%p9 bra 	$L__BB0_3;
$L__BB0_10:
	and.b32  	%r47, %r27, 1;
	setp.eq.b32 	%p10, %r47, 1;
	not.pred 	%p11, %p10;
	@%p11 bra 	$L__BB0_15;
	ld.param.u32 	%r66, [kernmulRSymm3D_param_11];
	ld.param.u32 	%r62, [kernmulRSymm3D_param_10];
	shr.u32 	%r48, %r62, 1;
	setp.gt.u32 	%p12, %r3, %r48;
	mul.lo.s32 	%r49, %r66, %r62;
	mul.lo.s32 	%r25, %r49, %r73;
	mov.u32 	%r50, %ctaid.x;
	mov.u32 	%r51, %ntid.x;
	mov.u32 	%r52, %tid.x;
	mad.lo.s32 	%r53, %r50, %r51, %r52;
	mad.lo.s32 	%r54, %r66, %r3, %r53;
	add.s32 	%r26, %r54, %r25;
	@%p12 bra 	$L__BB0_13;
	mul.wide.s32 	%rd62, %r26, 4;
	add.s64 	%rd63, %rd6, %rd62;
	ld.global.nc.f32 	%f145, [%rd63];
	add.s64 	%rd64, %rd5, %rd62;
	ld.global.nc.f32 	%f146, [%rd64];
	add.s64 	%rd65, %rd4, %rd62;
	ld.global.nc.f32 	%f147, [%rd65];
	add.s64 	%rd66, %rd3, %rd62;
	ld.global.nc.f32 	%f150, [%rd66];
	add.s64 	%rd67, %rd2, %rd62;
	ld.global.nc.f32 	%f149, [%rd67];
	add.s64 	%rd68, %rd1, %rd62;
	ld.global.nc.f32 	%f148, [%rd68];
	bra.uni 	$L__BB0_14;
$L__BB0_13:
	add.s32 	%r55, %r6, %r25;
	mul.wide.s32 	%rd69, %r55, 4;
	add.s64 	%rd70, %rd6, %rd69;
	ld.global.nc.f32 	%f145, [%rd70];
	add.s64 	%rd71, %rd5, %rd69;
	ld.global.nc.f32 	%f146, [%rd71];
	add.s64 	%rd72, %rd4, %rd69;
	ld.global.nc.f32 	%f147, [%rd72];
	add.s64 	%rd73, %rd3, %rd69;
	ld.global.nc.f32 	%f107, [%rd73];
	neg.f32 	%f150, %f107;
	add.s64 	%rd74, %rd2, %rd69;
	ld.global.nc.f32 	%f149, [%rd74];
	add.s64 	%rd75, %rd1, %rd69;
	ld.global.nc.f32 	%f108, [%rd75];
	neg.f32 	%f148, %f108;
$L__BB0_14:
	ld.param.u64 	%rd91, [kernmulRSymm3D_param_2];
	ld.param.u64 	%rd88, [kernmulRSymm3D_param_1];
	ld.param.u64 	%rd85, [kernmulRSymm3D_param_0];
	shl.b32 	%r56, %r26, 1;
	cvta.to.global.u64 	%rd76, %rd85;
	mul.wide.s32 	%rd77, %r56, 4;
	add.s64 	%rd78, %rd76, %rd77;
	ld.global.f32 	%f109, [%rd78];
	ld.global.f32 	%f110, [%rd78+4];
	cvta.to.global.u64 	%rd79, %rd88;
	add.s64 	%rd80, %rd79, %rd77;
	ld.global.f32 	%f111, [%rd80];
	ld.global.f32 	%f112, [%rd80+4];
	cvta.to.global.u64 	%rd81, %rd91;
	add.s64 	%rd82, %rd81, %rd77;
	ld.global.f32 	%f113, [%rd82];
	ld.global.f32 	%f114, [%rd82+4];
	mul.f32 	%f115, %f148, %f111;
	fma.rn.f32 	%f116, %f145, %f109, %f115;
	fma.rn.f32 	%f117, %f149, %f113, %f116;
	st.global.f32 	[%rd78], %f117;
	mul.f32 	%f118, %f148, %f112;
	fma.rn.f32 	%f119, %f145, %f110, %f118;
	fma.rn.f32 	%f120, %f149, %f114, %f119;
	st.global.f32 	[%rd78+4], %f120;
	mul.f32 	%f121, %f146, %f111;
	fma.rn.f32 	%f122, %f148, %f109, %f121;
	fma.rn.f32 	%f123, %f150, %f113, %f122;
	st.global.f32 	[%rd80], %f123;
	mul.f32 	%f124, %f146, %f112;
	fma.rn.f32 	%f125, %f148, %f110, %f124;
	fma.rn.f32 	%f126, %f150, %f114, %f125;
	st.global.f32 	[%rd80+4], %f126;
	mul.f32 	%f127, %f150, %f111;
	fma.rn.f32 	%f128, %f149, %f109, %f127;
	fma.rn.f32 	%f129, %f147, %f113, %f128;
	st.global.f32 	[%rd82], %f129;
	mul.f32 	%f130, %f150, %f112;
	fma.rn.f32 	%f131, %f149, %f110, %f130;
	fma.rn.f32 	%f132, %f147, %f114, %f131;
	st.global.f32 	[%rd82+4], %f132;
$L__BB0_15:
	ret;

}


// ===== COMPILED SASS (sm_100) =====

	.target	sm_100

	.elftype	@"ET_EXEC"


//--------------------- .note.nv.tkinfo           --------------------------
	.section	.note.nv.tkinfo,"",@"SHT_NOTE"
	.sectionflags	@"SHF_NOTE_NV_TKINFO"
	.tkinfo
        /*0018*/ 	.word	0x00000002
        /*0030*/ 	.string	""
        /*0030*/ 	.string	"ptxas"
        /*0030*/ 	.string	"Cuda compilation tools, release 13.0, V13.0.88"
        /*0030*/ 	.string	"Build cuda_13.0.r13.0/compiler.36424714_0"
        /*0030*/ 	.string	"-arch sm_100 -m 64 "



//--------------------- .note.nv.cuinfo           --------------------------
	.section	.note.nv.cuinfo,"",@"SHT_NOTE"
	.sectionflags	@"SHF_NOTE_NV_CUINFO"
        /*0018*/ 	.short	0x0002
        /*001a*/ 	.short	0x0064
        /*001c*/ 	.short	0x0082
	.zero		2


//--------------------- .nv.info                  --------------------------
	.section	.nv.info,"",@"SHT_CUDA_INFO"
	.align	4


	//----- nvinfo : EIATTR_REGCOUNT
	.align		4
        /*0000*/ 	.byte	0x04, 0x2f
        /*0002*/ 	.short	(.L_1 - .L_0)
	.align		4
.L_0:
        /*0004*/ 	.word	index@(kernmulRSymm3D)
        /*0008*/ 	.word	0x00000030


	//----- nvinfo : EIATTR_FRAME_SIZE
	.align		4
.L_1:
        /*000c*/ 	.byte	0x04, 0x11
        /*000e*/ 	.short	(.L_3 - .L_2)
	.align		4
.L_2:
        /*0010*/ 	.word	index@(kernmulRSymm3D)
        /*0014*/ 	.word	0x00000000


	//----- nvinfo : EIATTR_MIN_STACK_SIZE
	.align		4
.L_3:
        /*0018*/ 	.byte	0x04, 0x12
        /*001a*/ 	.short	(.L_5 - .L_4)
	.align		4
.L_4:
        /*001c*/ 	.word	index@(kernmulRSymm3D)
        /*0020*/ 	.word	0x00000000
.L_5:


//--------------------- .nv.compat                --------------------------
	.section	.nv.compat,"",@"SHT_CUDA_COMPAT_INFO"
	.align	4
        /*0000*/ 	.byte	0x02, 0x09, 0x00, 0x00, 0x02, 0x02, 0x01, 0x00, 0x02, 0x05, 0x05, 0x00, 0x03, 0x07, 0x01, 0x01
        /*0010*/ 	.byte	0x02, 0x03, 0x00, 0x00, 0x02, 0x06, 0x01, 0x00, 0x04, 0x0b, 0x08, 0x00, 0x09, 0x00, 0x00, 0x00
        /*0020*/ 	.byte	0x00, 0x00, 0x00, 0x00


//--------------------- .nv.info.kernmulRSymm3D   --------------------------
	.section	.nv.info.kernmulRSymm3D,"",@"SHT_CUDA_INFO"
	.sectionflags	@""
	.align	4


	//----- nvinfo : EIATTR_CUDA_API_VERSION
	.align		4
        /*0000*/ 	.byte	0x04, 0x37
        /*0002*/ 	.short	(.L_7 - .L_6)
.L_6:
        /*0004*/ 	.word	0x00000082


	//----- nvinfo : EIATTR_KPARAM_INFO
	.align		4
.L_7:
        /*0008*/ 	.byte	0x04, 0x17
        /*000a*/ 	.short	(.L_9 - .L_8)
.L_8:
        /*000c*/ 	.word	0x00000000
        /*0010*/ 	.short	0x000b
        /*0012*/ 	.short	0x0050
        /*0014*/ 	.byte	0x00, 0xf0, 0x11, 0x00


	//----- nvinfo : EIATTR_KPARAM_INFO
	.align		4
.L_9:
        /*0018*/ 	.byte	0x04, 0x17
        /*001a*/ 	.short	(.L_11 - .L_10)
.L_10:
        /*001c*/ 	.word	0x00000000
        /*0020*/ 	.short	0x000a
        /*0022*/ 	.short	0x004c
        /*0024*/ 	.byte	0x00, 0xf0, 0x11, 0x00


	//----- nvinfo : EIATTR_KPARAM_INFO
	.align		4
.L_11:
        /*0028*/ 	.byte	0x04, 0x17
        /*002a*/ 	.short	(.L_13 - .L_12)
.L_12:
        /*002c*/ 	.word	0x00000000
        /*0030*/ 	.short	0x0009
        /*0032*/ 	.short	0x0048
        /*0034*/ 	.byte	0x00, 0xf0, 0x11, 0x00


	//----- nvinfo : EIATTR_KPARAM_INFO
	.align		4
.L_13:
        /*0038*/ 	.byte	0x04, 0x17
        /*003a*/ 	.short	(.L_15 - .L_14)
.L_14:
        /*003c*/ 	.word	0x00000000
        /*0040*/ 	.short	0x0008
        /*0042*/ 	.short	0x0040
        /*0044*/ 	.byte	0x00, 0xf5, 0x21, 0x00


	//----- nvinfo : EIATTR_KPARAM_INFO
	.align		4
.L_15:
        /*0048*/ 	.byte	0x04, 0x17
        /*004a*/ 	.short	(.L_17 - .L_16)
.L_16:
        /*004c*/ 	.word	0x00000000
        /*0050*/ 	.short	0x0007
        /*0052*/ 	.short	0x0038
        /*0054*/ 	.byte	0x00, 0xf5, 0x21, 0x00


	//----- nvinfo : EIATTR_KPARAM_INFO
	.align		4
.L_17:
        /*0058*/ 	.byte	0x04, 0x17
        /*005a*/ 	.short	(.L_19 - .L_18)
.L_18:
        /*005c*/ 	.word	0x00000000
        /*0060*/ 	.short	0x0006
        /*0062*/ 	.short	0x0030
        /*0064*/ 	.byte	0x00, 0xf5, 0x21, 0x00


	//----- nvinfo : EIATTR_KPARAM_INFO
	.align		4
.L_19:
        /*0068*/ 	.byte	0x04, 0x17
        /*006a*/ 	.short	(.L_21 - .L_20)
.L_20:
        /*006c*/ 	.word	0x00000000
        /*0070*/ 	.short	0x0005
        /*0072*/ 	.short	0x0028
        /*0074*/ 	.byte	0x00, 0xf5, 0x21, 0x00


	//----- nvinfo : EIATTR_KPARAM_INFO
	.align		4
.L_21:
        /*0078*/ 	.byte	0x04, 0x17
        /*007a*/ 	.short	(.L_23 - .L_22)
.L_22:
        /*007c*/ 	.word	0x00000000
        /*0080*/ 	.short	0x0004
        /*0082*/ 	.short	0x0020
        /*0084*/ 	.byte	0x00, 0xf5, 0x21, 0x00


	//----- nvinfo : EIATTR_KPARAM_INFO
	.align		4
.L_23:
        /*0088*/ 	.byte	0x04, 0x17
        /*008a*/ 	.short	(.L_25 - .L_24)
.L_24:
        /*008c*/ 	.word	0x00000000
        /*0090*/ 	.short	0x0003
        /*0092*/ 	.short	0x0018
        /*0094*/ 	.byte	0x00, 0xf5, 0x21, 0x00


	//----- nvinfo : EIATTR_KPARAM_INFO
	.align		4
.L_25:
        /*0098*/ 	.byte	0x04, 0x17
        /*009a*/ 	.short	(.L_27 - .L_26)
.L_26:
        /*009c*/ 	.word	0x00000000
        /*00a0*/ 	.short	0x0002
        /*00a2*/ 	.short	0x0010
        /*00a4*/ 	.byte	0x00, 0xf5, 0x21, 0x00


	//----- nvinfo : EIATTR_KPARAM_INFO
	.align		4
.L_27:
        /*00a8*/ 	.byte	0x04, 0x17
        /*00aa*/ 	.short	(.L_29 - .L_28)
.L_28:
        /*00ac*/ 	.word	0x00000000
        /*00b0*/ 	.short	0x0001
        /*00b2*/ 	.short	0x0008
        /*00b4*/ 	.byte	0x00, 0xf5, 0x21, 0x00


	//----- nvinfo : EIATTR_KPARAM_INFO
	.align		4
.L_29:
        /*00b8*/ 	.byte	0x04, 0x17
        /*00ba*/ 	.short	(.L_31 - .L_30)
.L_30:
        /*00bc*/ 	.word	0x00000000
        /*00c0*/ 	.short	0x0000
        /*00c2*/ 	.short	0x0000
        /*00c4*/ 	.byte	0x00, 0xf5, 0x21, 0x00


	//----- nvinfo : EIATTR_SPARSE_MMA_MASK
	.align		4
.L_31:
        /*00c8*/ 	.byte	0x03, 0x50
        /*00ca*/ 	.short	0x0000


	//----- nvinfo : EIATTR_MAXREG_COUNT
	.align		4
        /*00cc*/ 	.byte	0x03, 0x1b
        /*00ce*/ 	.short	0x00ff


	//----- nvinfo : EIATTR_MERCURY_ISA_VERSION
	.align		4
        /*00d0*/ 	.byte	0x03, 0x5f
        /*00d2*/ 	.short	0x0101


	//----- nvinfo : EIATTR_VRC_CTA_INIT_COUNT
	.align		4
        /*00d4*/ 	.byte	0x02, 0x4a
	.zero		1
	.zero		1


	//----- nvinfo : EIATTR_EXIT_INSTR_OFFSETS
	.align		4
        /*00d8*/ 	.byte	0x04, 0x1c
        /*00da*/ 	.short	(.L_33 - .L_32)


	//   ....[0]....
.L_32:
        /*00dc*/ 	.word	0x000000f0


	//   ....[1]....
        /*00e0*/ 	.word	0x00000c50


	//   ....[2]....
        /*00e4*/ 	.word	0x00001170


	//----- nvinfo : EIATTR_CBANK_PARAM_SIZE
	.align		4
.L_33:
        /*00e8*/ 	.byte	0x03, 0x19
        /*00ea*/ 	.short	0x0054


	//----- nvinfo : EIATTR_PARAM_CBANK
	.align		4
        /*00ec*/ 	.byte	0x04, 0x0a
        /*00ee*/ 	.short	(.L_35 - .L_34)
	.align		4
.L_34:
        /*00f0*/ 	.word	index@(.nv.constant0.kernmulRSymm3D)
        /*00f4*/ 	.short	0x0380
        /*00f6*/ 	.short	0x0054


	//----- nvinfo : EIATTR_SW_WAR
	.align		4
.L_35:
        /*00f8*/ 	.byte	0x04, 0x36
        /*00fa*/ 	.short	(.L_37 - .L_36)
.L_36:
        /*00fc*/ 	.word	0x00000008
.L_37:


//--------------------- .nv.callgraph             --------------------------
	.section	.nv.callgraph,"",@"SHT_CUDA_CALLGRAPH"
	.align	4
	.sectionentsize	8
	.align		4
        /*0000*/ 	.word	0x00000000
	.align		4
        /*0004*/ 	.word	0xffffffff
	.align		4
        /*0008*/ 	.word	0x00000000
	.align		4
        /*000c*/ 	.word	0xfffffffe
	.align		4
        /*0010*/ 	.word	0x00000000
	.align		4
        /*0014*/ 	.word	0xfffffffd
	.align		4
        /*0018*/ 	.word	0x00000000
	.align		4
        /*001c*/ 	.word	0xfffffffc


//--------------------- .text.kernmulRSymm3D      --------------------------
	.section	.text.kernmulRSymm3D,"ax",@progbits
	.align	128
        .global         kernmulRSymm3D
        .type           kernmulRSymm3D,@function
        .size           kernmulRSymm3D,(.L_x_3 - kernmulRSymm3D)
        .other          kernmulRSymm3D,@"STO_CUDA_ENTRY STV_DEFAULT"
kernmulRSymm3D:
.text.kernmulRSymm3D:
[----:B------:R-:W-:Y:S01]  /*0000*/  LDC R1, c[0x0][0x37c] ;  /* 0x0000df00ff017b82 */ /* 0x000fe20000000800 */
[----:B------:R-:W0:Y:S07]  /*0010*/  S2R R0, SR_TID.X ;  /* 0x0000000000007919 */ /* 0x000e2e0000002100 */
[----:B------:R-:W1:Y:S01]  /*0020*/  S2UR UR4, SR_CTAID.Y ;  /* 0x00000000000479c3 */ /* 0x000e620000002600 */
[----:B------:R-:W1:Y:S01]  /*0030*/  LDCU UR5, c[0x0][0x364] ;  /* 0x00006c80ff0577ac */ /* 0x000e620008000800 */
[----:B------:R-:W2:Y:S01]  /*0040*/  S2R R10, SR_TID.Y ;  /* 0x00000000000a7919 */ /* 0x000ea20000002200 */
[----:B------:R-:W3:Y:S05]  /*0050*/  LDCU UR8, c[0x0][0x3d0] ;  /* 0x00007a00ff0877ac */ /* 0x000eea0008000800 */
[----:B------:R-:W0:Y:S08]  /*0060*/  S2UR UR6, SR_CTAID.X ;  /* 0x00000000000679c3 */ /* 0x000e300000002500 */
[----:B------:R-:W0:Y:S08]  /*0070*/  LDC R3, c[0x0][0x360] ;  /* 0x0000d800ff037b82 */ /* 0x000e300000000800 */
[----:B------:R-:W4:Y:S01]  /*0080*/  LDC.64 R6, c[0x0][0x3c8] ;  /* 0x0000f200ff067b82 */ /* 0x000f220000000a00 */
[----:B-1----:R-:W-:Y:S01]  /*0090*/  UIMAD UR4, UR4, UR5, URZ ;  /* 0x00000005040472a4 */ /* 0x002fe2000f8e02ff */
[----:B0-----:R-:W-:-:S05]  /*00a0*/  IMAD R3, R3, UR6, R0 ;  /* 0x0000000603037c24 */ /* 0x001fca000f8e0200 */
[----:B--2---:R-:W-:Y:S02]  /*00b0*/  IADD3 R0, PT, PT, R10, UR4, RZ ;  /* 0x000000040a007c10 */ /* 0x004fe4000fffe0ff */
[----:B---3--:R-:W-:-:S04]  /*00c0*/  ISETP.GE.AND P0, PT, R3, UR8, PT ;  /* 0x0000000803007c0c */ /* 0x008fc8000bf06270 */
[----:B----4-:R-:W-:-:S04]  /*00d0*/  ISETP.GE.OR P0, PT, R0, R7, P0 ;  /* 0x000000070000720c */ /* 0x010fc80000706670 */
[----:B------:R-:W-:-:S13]  /*00e0*/  ISETP.LT.OR P0, PT, R6, 0x1, P0 ;  /* 0x000000010600780c */ /* 0x000fda0000701670 */
[----:B------:R-:W-:Y:S05]  /*00f0*/  @P0 EXIT ;  /* 0x000000000000094d */ /* 0x000fea0003800000 */
[----:B------:R-:W-:Y:S01]  /*0100*/  ISETP.NE.AND P0, PT, R6, 0x1, PT ;  /* 0x000000010600780c */ /* 0x000fe20003f05270 */
[----:B------:R-:W0:Y:S01]  /*0110*/  LDCU.64 UR6, c[0x0][0x358] ;  /* 0x00006b00ff0677ac */ /* 0x000e220008000a00 */
[----:B------:R-:W-:Y:S01]  /*0120*/  IADD3 R2, PT, PT, -R0, R7, RZ ;  /* 0x0000000700027210 */ /* 0x000fe20007ffe1ff */
[----:B------:R-:W-:-:S04]  /*0130*/  HFMA2 R8, -RZ, RZ, 0, 0 ;  /* 0x00000000ff087431 */ /* 0x000fc800000001ff */
[----:B------:R-:W-:-:S06]  /*0140*/  IMAD R2, R2, UR8, R3 ;  /* 0x0000000802027c24 */ /* 0x000fcc000f8e0203 */
[----:B------:R-:W-:Y:S05]  /*0150*/  @!P0 BRA `(.L_x_0) ;  /* 0x0000000800b08947 */ /* 0x000fea0003800000 */
[C---:B------:R-:W-:Y:S01]  /*0160*/  LEA R8, R7.reuse, -R0, 0x1 ;  /* 0x8000000007087211 */ /* 0x040fe200078e08ff */
[C---:B------:R-:W-:Y:S01]  /*0170*/  IMAD R4, R0.reuse, UR8, R3 ;  /* 0x0000000800047c24 */ /* 0x040fe2000f8e0203 */
[----:B------:R-:W-:Y:S01]  /*0180*/  SHF.R.U32.HI R5, RZ, 0x1, R7 ;  /* 0x00000001ff057819 */ /* 0x000fe20000011607 */
[C---:B------:R-:W-:Y:S01]  /*0190*/  IMAD R9, R7.reuse, UR8, RZ ;  /* 0x0000000807097c24 */ /* 0x040fe2000f8e02ff */
[----:B------:R-:W-:Y:S01]  /*01a0*/  IADD3 R10, PT, PT, R7, UR4, R10 ;  /* 0x00000004070a7c10 */ /* 0x000fe2000fffe00a */
[----:B------:R-:W1:Y:S01]  /*01b0*/  LDCU.64 UR10, c[0x0][0x398] ;  /* 0x00007300ff0a77ac */ /* 0x000e620008000a00 */
[----:B------:R-:W-:Y:S01]  /*01c0*/  ISETP.GT.U32.AND P0, PT, R0, R5, PT ;  /* 0x000000050000720c */ /* 0x000fe20003f04070 */
[--C-:B------:R-:W-:Y:S01]  /*01d0*/  IMAD R5, R8, UR8, R3.reuse ;  /* 0x0000000808057c24 */ /* 0x100fe2000f8e0203 */
[----:B------:R-:W-:Y:S01]  /*01e0*/  LOP3.LUT R8, R6, 0x7ffffffe, RZ, 0xc0, !PT ;  /* 0x7ffffffe06087812 */ /* 0x000fe200078ec0ff */
[----:B------:R-:W-:Y:S01]  /*01f0*/  IMAD R3, R10, UR8, R3 ;  /* 0x000000080a037c24 */ /* 0x000fe2000f8e0203 */
[----:B------:R-:W-:Y:S01]  /*0200*/  MOV R10, R2 ;  /* 0x00000002000a7202 */ /* 0x000fe20000000f00 */
[----:B------:R-:W2:Y:S01]  /*0210*/  LDCU.64 UR20, c[0x0][0x3c0] ;  /* 0x00007800ff1477ac */ /* 0x000ea20008000a00 */
[----:B------:R-:W-:-:S02]  /*0220*/  SHF.L.U32 R6, R4, 0x1, RZ ;  /* 0x0000000104067819 */ /* 0x000fc400000006ff */
[----:B------:R-:W-:Y:S01]  /*0230*/  IADD3 R11, PT, PT, -R8, RZ, RZ ;  /* 0x000000ff080b7210 */ /* 0x000fe20007ffe1ff */
[----:B------:R-:W3:Y:S01]  /*0240*/  LDCU.128 UR12, c[0x0][0x3a0] ;  /* 0x00007400ff0c77ac */ /* 0x000ee20008000c00 */
[----:B------:R-:W4:Y:S05]  /*0250*/  LDCU.128 UR16, c[0x0][0x3b0] ;  /* 0x00007600ff1077ac */ /* 0x000f2a0008000c00 */
.L_x_1:
[----:B---3--:R-:W-:Y:S01]  /*0260*/  @!P0 MOV R24, UR12 ;  /* 0x0000000c00188c02 */ /* 0x008fe20008000f00 */
[----:B0-----:R-:W3:Y:S01]  /*0270*/  LDC.64 R18, c[0x0][0x388] ;  /* 0x0000e200ff127b82 */ /* 0x001ee20000000a00 */
[----:B------:R-:W-:Y:S02]  /*0280*/  @!P0 MOV R25, UR13 ;  /* 0x0000000d00198c02 */ /* 0x000fe40008000f00 */
[----:B-1----:R-:W-:Y:S02]  /*0290*/  @!P0 MOV R20, UR10 ;  /* 0x0000000a00148c02 */ /* 0x002fe40008000f00 */
[----:B------:R-:W-:Y:S01]  /*02a0*/  @!P0 MOV R21, UR11 ;  /* 0x0000000b00158c02 */ /* 0x000fe20008000f00 */
[C---:B------:R-:W-:Y:S01]  /*02b0*/  @!P0 IMAD.WIDE R12, R4.reuse, 0x4, R24 ;  /* 0x00000004040c8825 */ /* 0x040fe200078e0218 */
[----:B----4-:R-:W-:Y:S01]  /*02c0*/  @!P0 MOV R16, UR18 ;  /* 0x0000001200108c02 */ /* 0x010fe20008000f00 */
[----:B------:R-:W1:Y:S01]  /*02d0*/  LDC.64 R28, c[0x0][0x380] ;  /* 0x0000e000ff1c7b82 */ /* 0x000e620000000a00 */
[----:B------:R-:W-:Y:S01]  /*02e0*/  @!P0 MOV R17, UR19 ;  /* 0x0000001300118c02 */ /* 0x000fe20008000f00 */
[C---:B------:R-:W-:Y:S01]  /*02f0*/  @!P0 IMAD.WIDE R14, R4.reuse, 0x4, R20 ;  /* 0x00000004040e8825 */ /* 0x040fe200078e0214 */
[----:B0-----:R-:W4:Y:S03]  /*0300*/  @!P0 LDG.E.CONSTANT R39, desc[UR6][R12.64] ;  /* 0x000000060c278981 */ /* 0x001f26000c1e9900 */
[----:B------:R-:W-:Y:S01]  /*0310*/  @!P0 IMAD.WIDE R36, R4, 0x4, R16 ;  /* 0x0000000404248825 */ /* 0x000fe200078e0210 */
[----:B------:R-:W5:Y:S05]  /*0320*/  @!P0 LDG.E.CONSTANT R38, desc[UR6][R14.64] ;  /* 0x000000060e268981 */ /* 0x000f6a000c1e9900 */
[----:B------:R-:W5:Y:S01]  /*0330*/  @!P0 LDG.E.CONSTANT R36, desc[UR6][R36.64] ;  /* 0x0000000624248981 */ /* 0x000f62000c1e9900 */
[----:B------:R-:W-:-:S02]  /*0340*/  @!P0 MOV R22, UR16 ;  /* 0x0000001000168c02 */ /* 0x000fc40008000f00 */
[----:B------:R-:W-:Y:S02]  /*0350*/  @!P0 MOV R23, UR17 ;  /* 0x0000001100178c02 */ /* 0x000fe40008000f00 */
[----:B--2---:R-:W-:Y:S02]  /*0360*/  @!P0 MOV R30, UR20 ;  /* 0x00000014001e8c02 */ /* 0x004fe40008000f00 */
[----:B------:R-:W-:Y:S01]  /*0370*/  @!P0 MOV R31, UR21 ;  /* 0x00000015001f8c02 */ /* 0x000fe20008000f00 */
[C---:B------:R-:W-:Y:S01]  /*0380*/  @!P0 IMAD.WIDE R26, R4.reuse, 0x4, R22 ;  /* 0x00000004041a8825 */ /* 0x040fe200078e0216 */
[----:B------:R-:W-:Y:S02]  /*0390*/  @P0 MOV R22, UR16 ;  /* 0x0000001000160c02 */ /* 0x000fe40008000f00 */
[----:B------:R-:W-:Y:S01]  /*03a0*/  @P0 MOV R23, UR17 ;  /* 0x0000001100170c02 */ /* 0x000fe20008000f00 */
[----:B------:R-:W-:Y:S01]  /*03b0*/  @!P0 IMAD.WIDE R34, R4, 0x4, R30 ;  /* 0x0000000404228825 */ /* 0x000fe200078e021e */
[----:B------:R-:W-:Y:S01]  /*03c0*/  @P0 MOV R30, UR20 ;  /* 0x00000014001e0c02 */ /* 0x000fe20008000f00 */
[----:B------:R-:W2:Y:S01]  /*03d0*/  @!P0 LDG.E.CONSTANT R45, desc[UR6][R26.64] ;  /* 0x000000061a2d8981 */ /* 0x000ea2000c1e9900 */
[----:B------:R-:W-:Y:S01]  /*03e0*/  @P0 MOV R31, UR21 ;  /* 0x00000015001f0c02 */ /* 0x000fe20008000f00 */
[C---:B------:R-:W-:Y:S01]  /*03f0*/  @P0 IMAD.WIDE R12, R10.reuse, 0x4, R22 ;  /* 0x000000040a0c0825 */ /* 0x040fe200078e0216 */
[----:B------:R-:W-:Y:S01]  /*0400*/  @P0 MOV R24, UR12 ;  /* 0x0000000c00180c02 */ /* 0x000fe20008000f00 */
[----:B------:R-:W4:Y:S01]  /*0410*/  @!P0 LDG.E.CONSTANT R7, desc[UR6][R34.64] ;  /* 0x0000000622078981 */ /* 0x000f22000c1e9900 */
[----:B------:R-:W-:Y:S01]  /*0420*/  @P0 MOV R25, UR13 ;  /* 0x0000000d00190c02 */ /* 0x000fe20008000f00 */
[C---:B------:R-:W-:Y:S01]  /*0430*/  @P0 IMAD.WIDE R32, R10.reuse, 0x4, R30 ;  /* 0x000000040a200825 */ /* 0x040fe200078e021e */
[----:B------:R-:W-:Y:S01]  /*0440*/  @P0 MOV R20, UR10 ;  /* 0x0000000a00140c02 */ /* 0x000fe20008000f00 */
[----:B------:R-:W5:Y:S01]  /*0450*/  @P0 LDG.E.CONSTANT R37, desc[UR6][R12.64] ;  /* 0x000000060c250981 */ /* 0x000f62000c1e9900 */
[----:B------:R-:W-:Y:S01]  /*0460*/  @P0 MOV R21, UR11 ;  /* 0x0000000b00150c02 */ /* 0x000fe20008000f00 */
[----:B------:R-:W-:Y:S01]  /*0470*/  @P0 IMAD.WIDE R14, R10, 0x4, R24 ;  /* 0x000000040a0e0825 */ /* 0x000fe200078e0218 */
[----:B------:R-:W-:Y:S01]  /*0480*/  @P0 MOV R16, UR18 ;  /* 0x0000001200100c02 */ /* 0x000fe20008000f00 */
[----:B------:R-:W2:Y:S01]  /*0490*/  @P0 LDG.E.CONSTANT R43, desc[UR6][R32.64] ;  /* 0x00000006202b0981 */ /* 0x000ea2000c1e9900 */
[----:B------:R-:W-:Y:S01]  /*04a0*/  @P0 MOV R17, UR19 ;  /* 0x0000001300110c02 */ /* 0x000fe20008000f00 */
[----:B---3--:R-:W-:-:S04]  /*04b0*/  IMAD.WIDE R18, R6, 0x4, R18 ;  /* 0x0000000406127825 */ /* 0x008fc800078e0212 */
[----:B-1----:R-:W-:Y:S01]  /*04c0*/  IMAD.WIDE R28, R6, 0x4, R28 ;  /* 0x00000004061c7825 */ /* 0x002fe200078e021c */
[----:B------:R-:W4:Y:S03]  /*04d0*/  LDG.E R42, desc[UR6][R18.64] ;  /* 0x00000006122a7981 */ /* 0x000f26000c1e1900 */
[C---:B------:R-:W-:Y:S01]  /*04e0*/  @P0 IMAD.WIDE R26, R10.reuse, 0x4, R20 ;  /* 0x000000040a1a0825 */ /* 0x040fe200078e0214 */
[----:B------:R-:W3:Y:S03]  /*04f0*/  LDG.E R13, desc[UR6][R28.64] ;  /* 0x000000061c0d7981 */ /* 0x000ee6000c1e1900 */
[----:B------:R-:W-:Y:S01]  /*0500*/  @P0 IMAD.WIDE R40, R10, 0x4, R16 ;  /* 0x000000040a280825 */ /* 0x000fe200078e0210 */
[----:B------:R-:W3:Y:S04]  /*0510*/  LDG.E R32, desc[UR6][R18.64+0x4] ;  /* 0x0000040612207981 */ /* 0x000ee8000c1e1900 */
[----:B------:R-:W3:Y:S04]  /*0520*/  LDG.E R33, desc[UR6][R28.64+0x4] ;  /* 0x000004061c217981 */ /* 0x000ee8000c1e1900 */
[----:B------:R0:W3:Y:S04]  /*0530*/  @P0 LDG.E.CONSTANT R39, desc[UR6][R14.64] ;  /* 0x000000060e270981 */ /* 0x0000e8000c1e9900 */
[----:B------:R-:W3:Y:S04]  /*0540*/  @P0 LDG.E.CONSTANT R38, desc[UR6][R26.64] ;  /* 0x000000061a260981 */ /* 0x000ee8000c1e9900 */
[----:B------:R1:W3:Y:S01]  /*0550*/  @P0 LDG.E.CONSTANT R36, desc[UR6][R40.64] ;  /* 0x0000000628240981 */ /* 0x0002e2000c1e9900 */
[----:B0-----:R-:W0:Y:S01]  /*0560*/  LDC.64 R14, c[0x0][0x390] ;  /* 0x0000e400ff0e7b82 */ /* 0x001e220000000a00 */
[----:B------:R-:W-:-:S02]  /*0570*/  @!P0 MOV R26, UR14 ;  /* 0x0000000e001a8c02 */ /* 0x000fc40008000f00 */
[----:B------:R-:W-:-:S03]  /*0580*/  @!P0 MOV R27, UR15 ;  /* 0x0000000f001b8c02 */ /* 0x000fc60008000f00 */
[----:B------:R-:W-:-:S05]  /*0590*/  @!P0 IMAD.WIDE R34, R4, 0x4, R26 ;  /* 0x0000000404228825 */ /* 0x000fca00078e021a */
[----:B------:R-:W3:Y:S01]  /*05a0*/  @!P0 LDG.E.CONSTANT R12, desc[UR6][R34.64] ;  /* 0x00000006220c8981 */ /* 0x000ee2000c1e9900 */
[----:B-----5:R-:W-:Y:S01]  /*05b0*/  @P0 FADD R45, -R37, -RZ ;  /* 0x800000ff252d0221 */ /* 0x020fe20000000100 */
[----:B--2---:R-:W-:Y:S01]  /*05c0*/  @P0 FADD R7, -R43, -RZ ;  /* 0x800000ff2b070221 */ /* 0x004fe20000000100 */
[----:B0-----:R-:W-:-:S05]  /*05d0*/  IMAD.WIDE R14, R6, 0x4, R14 ;  /* 0x00000004060e7825 */ /* 0x001fca00078e020e */
[----:B------:R-:W2:Y:S01]  /*05e0*/  LDG.E R40, desc[UR6][R14.64] ;  /* 0x000000060e287981 */ /* 0x000ea2000c1e1900 */
[C---:B----4-:R-:W-:Y:S01]  /*05f0*/  FMUL R37, R42.reuse, R7 ;  /* 0x000000072a257220 */ /* 0x050fe20000400000 */
[C---:B-1----:R-:W-:Y:S01]  /*0600*/  FMUL R41, R42.reuse, R45 ;  /* 0x0000002d2a297220 */ /* 0x042fe20000400000 */
[----:B---3--:R-:W-:-:S04]  /*0610*/  FMUL R44, R42, R39 ;  /* 0x000000272a2c7220 */ /* 0x008fc80000400000 */
[C---:B------:R-:W-:Y:S01]  /*0620*/  FFMA R43, R13.reuse, R7, R44 ;  /* 0x000000070d2b7223 */ /* 0x040fe2000000002c */
[C---:B------:R-:W-:Y:S01]  /*0630*/  FFMA R37, R13.reuse, R38, R37 ;  /* 0x000000260d257223 */ /* 0x040fe20000000025 */
[----:B------:R-:W-:Y:S02]  /*0640*/  FFMA R13, R13, R36, R41 ;  /* 0x000000240d0d7223 */ /* 0x000fe40000000029 */
[----:B------:R-:W3:Y:S01]  /*0650*/  LDG.E R41, desc[UR6][R14.64+0x4] ;  /* 0x000004060e297981 */ /* 0x000ee2000c1e1900 */
[----:B------:R-:W-:-:S04]  /*0660*/  FMUL R44, R32, R39 ;  /* 0x00000027202c7220 */ /* 0x000fc80000400000 */
[-C--:B------:R-:W-:Y:S01]  /*0670*/  FFMA R44, R33, R7.reuse, R44 ;  /* 0x00000007212c7223 */ /* 0x080fe2000000002c */
[----:B------:R-:W-:-:S04]  /*0680*/  FMUL R7, R32, R7 ;  /* 0x0000000720077220 */ /* 0x000fc80000400000 */
[----:B------:R-:W-:Y:S02]  /*0690*/  FFMA R38, R33, R38, R7 ;  /* 0x0000002621267223 */ /* 0x000fe40000000007 */
[----:B------:R-:W0:Y:S01]  /*06a0*/  LDC R7, c[0x0][0x3cc] ;  /* 0x0000f300ff077b82 */ /* 0x000e220000000800 */
[----:B------:R-:W-:Y:S02]  /*06b0*/  @P0 MOV R26, UR14 ;  /* 0x0000000e001a0c02 */ /* 0x000fe40008000f00 */
[----:B------:R-:W-:-:S03]  /*06c0*/  @P0 MOV R27, UR15 ;  /* 0x0000000f001b0c02 */ /* 0x000fc60008000f00 */
[----:B------:R-:W-:-:S05]  /*06d0*/  @P0 IMAD.WIDE R34, R10, 0x4, R26 ;  /* 0x000000040a220825 */ /* 0x000fca00078e021a */
[----:B------:R1:W4:Y:S01]  /*06e0*/  @P0 LDG.E.CONSTANT R12, desc[UR6][R34.64] ;  /* 0x00000006220c0981 */ /* 0x000322000c1e9900 */
[----:B0-----:R-:W-:-:S04]  /*06f0*/  SHF.R.U32.HI R39, RZ, 0x1, R7 ;  /* 0x00000001ff277819 */ /* 0x001fc80000011607 */
[----:B------:R-:W-:Y:S01]  /*0700*/  ISETP.GT.U32.AND P0, PT, R0, R39, PT ;  /* 0x000000270000720c */ /* 0x000fe20003f04070 */
[----:B------:R-:W-:-:S04]  /*0710*/  FMUL R42, R32, R45 ;  /* 0x0000002d202a7220 */ /* 0x000fc80000400000 */
[----:B------:R-:W-:-:S08]  /*0720*/  FFMA R42, R33, R36, R42 ;  /* 0x00000024212a7223 */ /* 0x000fd0000000002a */
[----:B------:R-:W-:-:S04]  /*0730*/  @!P0 IMAD.WIDE R32, R3, 0x4, R20 ;  /* 0x0000000403208825 */ /* 0x000fc800078e0214 */
[----:B-1----:R-:W-:Y:S02]  /*0740*/  @!P0 IMAD.WIDE R34, R3, 0x4, R16 ;  /* 0x0000000403228825 */ /* 0x002fe400078e0210 */
[----:B------:R-:W5:Y:S04]  /*0750*/  @!P0 LDG.E.CONSTANT R32, desc[UR6][R32.64] ;  /* 0x0000000620208981 */ /* 0x000f68000c1e9900 */
[----:B------:R0:W5:Y:S01]  /*0760*/  @!P0 LDG.E.CONSTANT R34, desc[UR6][R34.64] ;  /* 0x0000000622228981 */ /* 0x000162000c1e9900 */
[C---:B--2---:R-:W-:Y:S01]  /*0770*/  FFMA R43, R40.reuse, R45, R43 ;  /* 0x0000002d282b7223 */ /* 0x044fe2000000002b */
[-C--:B0-----:R-:W-:Y:S01]  /*0780*/  FFMA R35, R40, R36.reuse, R37 ;  /* 0x0000002428237223 */ /* 0x081fe20000000025 */
[----:B---3--:R-:W-:Y:S01]  /*0790*/  FFMA R33, R41, R36, R38 ;  /* 0x0000002429217223 */ /* 0x008fe20000000026 */
[----:B------:R-:W-:-:S04]  /*07a0*/  @!P0 IMAD.WIDE R36, R3, 0x4, R24 ;  /* 0x0000000403248825 */ /* 0x000fc800078e0218 */
[----:B------:R-:W-:Y:S02]  /*07b0*/  FFMA R45, R41, R45, R44 ;  /* 0x0000002d292d7223 */ /* 0x000fe4000000002c */
[----:B------:R0:W2:Y:S01]  /*07c0*/  @!P0 LDG.E.CONSTANT R44, desc[UR6][R36.64] ;  /* 0x00000006242c8981 */ /* 0x0000a2000c1e9900 */
[----:B------:R-:W-:-:S06]  /*07d0*/  @!P0 IMAD.WIDE R38, R3, 0x4, R26 ;  /* 0x0000000403268825 */ /* 0x000fcc00078e021a */
[----:B------:R-:W3:Y:S01]  /*07e0*/  @!P0 LDG.E.CONSTANT R38, desc[UR6][R38.64] ;  /* 0x0000000626268981 */ /* 0x000ee2000c1e9900 */
[----:B0-----:R-:W-:-:S04]  /*07f0*/  @!P0 IMAD.WIDE R36, R3, 0x4, R30 ;  /* 0x0000000403248825 */ /* 0x001fc800078e021e */
[----:B------:R-:W-:Y:S01]  /*0800*/  @P0 IMAD.WIDE R30, R5, 0x4, R30 ;  /* 0x00000004051e0825 */ /* 0x000fe200078e021e */
[----:B------:R-:W-:Y:S03]  /*0810*/  STG.E desc[UR6][R28.64], R35 ;  /* 0x000000231c007986 */ /* 0x000fe6000c101906 */
[-C--:B----4-:R-:W-:Y:S01]  /*0820*/  FFMA R40, R40, R12.reuse, R13 ;  /* 0x0000000c28287223 */ /* 0x090fe2000000000d */
[----:B------:R-:W-:Y:S01]  /*0830*/  FFMA R42, R41, R12, R42 ;  /* 0x0000000c292a7223 */ /* 0x000fe2000000002a */
[----:B------:R-:W-:Y:S01]  /*0840*/  IMAD.WIDE R12, R9, 0x8, R18 ;  /* 0x00000008090c7825 */ /* 0x000fe200078e0212 */
[----:B------:R-:W4:Y:S04]  /*0850*/  @!P0 LDG.E.CONSTANT R36, desc[UR6][R36.64] ;  /* 0x0000000624248981 */ /* 0x000f28000c1e9900 */
[----:B------:R-:W5:Y:S01]  /*0860*/  @P0 LDG.E.CONSTANT R30, desc[UR6][R30.64] ;  /* 0x000000061e1e0981 */ /* 0x000f62000c1e9900 */
[----:B------:R-:W-:-:S03]  /*0870*/  @P0 IMAD.WIDE R20, R5, 0x4, R20 ;  /* 0x0000000405140825 */ /* 0x000fc600078e0214 */
[----:B------:R0:W-:Y:S04]  /*0880*/  STG.E desc[UR6][R28.64+0x4], R33 ;  /* 0x000004211c007986 */ /* 0x0001e8000c101906 */
[----:B------:R-:W-:Y:S04]  /*0890*/  STG.E desc[UR6][R18.64], R43 ;  /* 0x0000002b12007986 */ /* 0x000fe8000c101906 */
[----:B------:R1:W-:Y:S04]  /*08a0*/  STG.E desc[UR6][R18.64+0x4], R45 ;  /* 0x0000042d12007986 */ /* 0x0003e8000c101906 */
[----:B------:R1:W-:Y:S01]  /*08b0*/  STG.E desc[UR6][R14.64], R40 ;  /* 0x000000280e007986 */ /* 0x0003e2000c101906 */
[----:B0-----:R-:W-:-:S03]  /*08c0*/  IMAD.WIDE R28, R9, 0x8, R28 ;  /* 0x00000008091c7825 */ /* 0x001fc600078e021c */
[----:B------:R0:W-:Y:S01]  /*08d0*/  STG.E desc[UR6][R14.64+0x4], R42 ;  /* 0x0000042a0e007986 */ /* 0x0001e2000c101906 */
[----:B------:R-:W-:-:S03]  /*08e0*/  @P0 IMAD.WIDE R16, R5, 0x4, R16 ;  /* 0x0000000405100825 */ /* 0x000fc600078e0210 */
[----:B------:R-:W4:Y:S01]  /*08f0*/  LDG.E R33, desc[UR6][R12.64] ;  /* 0x000000060c217981 */ /* 0x000f22000c1e1900 */
[----:B-1----:R-:W-:-:S03]  /*0900*/  IMAD.WIDE R18, R9, 0x8, R14 ;  /* 0x0000000809127825 */ /* 0x002fc600078e020e */
[----:B------:R-:W2:Y:S01]  /*0910*/  @P0 LDG.E.CONSTANT R32, desc[UR6][R20.64] ;  /* 0x0000000614200981 */ /* 0x000ea2000c1e9900 */
[----:B------:R-:W-:-:S03]  /*0920*/  @!P0 IMAD.WIDE R40, R3, 0x4, R22 ;  /* 0x0000000403288825 */ /* 0x000fc600078e0216 */
[----:B------:R-:W2:Y:S01]  /*0930*/  LDG.E R35, desc[UR6][R28.64] ;  /* 0x000000061c237981 */ /* 0x000ea2000c1e1900 */
[----:B------:R-:W-:-:S03]  /*0940*/  @P0 IMAD.WIDE R22, R5, 0x4, R22 ;  /* 0x0000000405160825 */ /* 0x000fc600078e0216 */
[----:B------:R-:W3:Y:S01]  /*0950*/  @!P0 LDG.E.CONSTANT R40, desc[UR6][R40.64] ;  /* 0x0000000628288981 */ /* 0x000ee2000c1e9900 */
[----:B------:R-:W-:-:S03]  /*0960*/  @P0 IMAD.WIDE R24, R5, 0x4, R24 ;  /* 0x0000000405180825 */ /* 0x000fc600078e0218 */
[----:B------:R-:W3:Y:S04]  /*0970*/  @P0 LDG.E.CONSTANT R22, desc[UR6][R22.64] ;  /* 0x0000000616160981 */ /* 0x000ee8000c1e9900 */
[----:B------:R-:W3:Y:S04]  /*0980*/  @P0 LDG.E.CONSTANT R34, desc[UR6][R16.64] ;  /* 0x0000000610220981 */ /* 0x000ee8000c1e9900 */
[----:B------:R-:W3:Y:S04]  /*0990*/  LDG.E R31, desc[UR6][R18.64] ;  /* 0x00000006121f7981 */ /* 0x000ee8000c1e1900 */
[----:B0-----:R-:W3:Y:S01]  /*09a0*/  LDG.E R15, desc[UR6][R12.64+0x4] ;  /* 0x000004060c0f7981 */ /* 0x001ee2000c1e1900 */
[----:B------:R-:W-:-:S03]  /*09b0*/  @P0 IMAD.WIDE R26, R5, 0x4, R26 ;  /* 0x00000004051a0825 */ /* 0x000fc600078e021a */
[----:B------:R-:W3:Y:S04]  /*09c0*/  LDG.E R21, desc[UR6][R28.64+0x4] ;  /* 0x000004061c157981 */ /* 0x000ee8000c1e1900 */
[----:B------:R-:W3:Y:S04]  /*09d0*/  LDG.E R17, desc[UR6][R18.64+0x4] ;  /* 0x0000040612117981 */ /* 0x000ee8000c1e1900 */
[----:B------:R-:W3:Y:S04]  /*09e0*/  @P0 LDG.E.CONSTANT R44, desc[UR6][R24.64] ;  /* 0x00000006182c0981 */ /* 0x000ee8000c1e9900 */
[----:B------:R-:W3:Y:S01]  /*09f0*/  @P0 LDG.E.CONSTANT R38, desc[UR6][R26.64] ;  /* 0x000000061a260981 */ /* 0x000ee2000c1e9900 */
[----:B------:R-:W-:Y:S01]  /*0a00*/  IADD3 R11, PT, PT, R11, 0x2, RZ ;  /* 0x000000020b0b7810 */ /* 0x000fe20007ffe0ff */
[----:B-----5:R-:W-:-:S03]  /*0a10*/  @P0 FADD R36, -R30, -RZ ;  /* 0x800000ff1e240221 */ /* 0x020fc60000000100 */
[----:B------:R-:W-:Y:S01]  /*0a20*/  ISETP.NE.AND P1, PT, R11, RZ, PT ;  /* 0x000000ff0b00720c */ /* 0x000fe20003f25270 */
[----:B----4-:R-:W-:-:S04]  /*0a30*/  FMUL R14, R33, R36 ;  /* 0x00000024210e7220 */ /* 0x010fc80000400000 */
[----:B--2---:R-:W-:Y:S01]  /*0a40*/  FFMA R14, R35, R32, R14 ;  /* 0x00000020230e7223 */ /* 0x004fe2000000000e */
[----:B---3--:R-:W-:-:S03]  /*0a50*/  @P0 FADD R40, -R22, -RZ ;  /* 0x800000ff16280221 */ /* 0x008fc60000000100 */
[----:B------:R-:W-:Y:S01]  /*0a60*/  FFMA R37, R31, R34, R14 ;  /* 0x000000221f257223 */ /* 0x000fe2000000000e */
[C---:B------:R-:W-:Y:S01]  /*0a70*/  FMUL R14, R15.reuse, R36 ;  /* 0x000000240f0e7220 */ /* 0x040fe20000400000 */
[----:B------:R-:W-:-:S03]  /*0a80*/  FMUL R20, R15, R40 ;  /* 0x000000280f147220 */ /* 0x000fc60000400000 */
[C---:B------:R-:W-:Y:S01]  /*0a90*/  FFMA R14, R21.reuse, R32, R14 ;  /* 0x00000020150e7223 */ /* 0x040fe2000000000e */
[----:B------:R-:W-:Y:S01]  /*0aa0*/  FFMA R20, R21, R34, R20 ;  /* 0x0000002215147223 */ /* 0x000fe20000000014 */
[----:B------:R0:W-:Y:S01]  /*0ab0*/  STG.E desc[UR6][R28.64], R37 ;  /* 0x000000251c007986 */ /* 0x0001e2000c101906 */
[C---:B------:R-:W-:Y:S02]  /*0ac0*/  LEA R4, R9.reuse, R4, 0x1 ;  /* 0x0000000409047211 */ /* 0x040fe400078e08ff */
[C---:B------:R-:W-:Y:S02]  /*0ad0*/  LEA R6, R9.reuse, R6, 0x2 ;  /* 0x0000000609067211 */ /* 0x040fe400078e10ff */
[C---:B------:R-:W-:Y:S02]  /*0ae0*/  LEA R10, R9.reuse, R10, 0x1 ;  /* 0x0000000a090a7211 */ /* 0x040fe400078e08ff */
[C---:B------:R-:W-:Y:S02]  /*0af0*/  LEA R5, R9.reuse, R5, 0x1 ;  /* 0x0000000509057211 */ /* 0x040fe400078e08ff */
[----:B------:R-:W-:Y:S01]  /*0b00*/  LEA R3, R9, R3, 0x1 ;  /* 0x0000000309037211 */ /* 0x000fe200078e08ff */
[-C--:B------:R-:W-:Y:S01]  /*0b10*/  FMUL R16, R33, R44.reuse ;  /* 0x0000002c21107220 */ /* 0x080fe20000400000 */
[----:B------:R-:W-:Y:S01]  /*0b20*/  FMUL R44, R15, R44 ;  /* 0x0000002c0f2c7220 */ /* 0x000fe20000400000 */
[----:B------:R-:W-:-:S02]  /*0b30*/  FMUL R33, R33, R40 ;  /* 0x0000002821217220 */ /* 0x000fc40000400000 */
[-C--:B------:R-:W-:Y:S01]  /*0b40*/  FFMA R16, R35, R36.reuse, R16 ;  /* 0x0000002423107223 */ /* 0x080fe20000000010 */
[----:B------:R-:W-:Y:S01]  /*0b50*/  FFMA R44, R21, R36, R44 ;  /* 0x00000024152c7223 */ /* 0x000fe2000000002c */
[-C--:B------:R-:W-:Y:S01]  /*0b60*/  FFMA R33, R35, R34.reuse, R33 ;  /* 0x0000002223217223 */ /* 0x080fe20000000021 */
[----:B------:R-:W-:Y:S01]  /*0b70*/  FFMA R15, R17, R34, R14 ;  /* 0x00000022110f7223 */ /* 0x000fe2000000000e */
[-C--:B------:R-:W-:Y:S01]  /*0b80*/  FFMA R21, R31, R40.reuse, R16 ;  /* 0x000000281f157223 */ /* 0x080fe20000000010 */
[----:B------:R-:W-:Y:S01]  /*0b90*/  FFMA R23, R17, R40, R44 ;  /* 0x0000002811177223 */ /* 0x000fe2000000002c */
[-C--:B------:R-:W-:Y:S01]  /*0ba0*/  FFMA R33, R31, R38.reuse, R33 ;  /* 0x000000261f217223 */ /* 0x080fe20000000021 */
[----:B------:R-:W-:Y:S01]  /*0bb0*/  FFMA R17, R17, R38, R20 ;  /* 0x0000002611117223 */ /* 0x000fe20000000014 */
[----:B------:R0:W-:Y:S04]  /*0bc0*/  STG.E desc[UR6][R28.64+0x4], R15 ;  /* 0x0000040f1c007986 */ /* 0x0001e8000c101906 */
[----:B------:R0:W-:Y:S04]  /*0bd0*/  STG.E desc[UR6][R12.64], R21 ;  /* 0x000000150c007986 */ /* 0x0001e8000c101906 */
[----:B------:R0:W-:Y:S04]  /*0be0*/  STG.E desc[UR6][R12.64+0x4], R23 ;  /* 0x000004170c007986 */ /* 0x0001e8000c101906 */
[----:B------:R0:W-:Y:S04]  /*0bf0*/  STG.E desc[UR6][R18.64], R33 ;  /* 0x0000002112007986 */ /* 0x0001e8000c101906 */
[----:B------:R0:W-:Y:S01]  /*0c00*/  STG.E desc[UR6][R18.64+0x4], R17 ;  /* 0x0000041112007986 */ /* 0x0001e2000c101906 */
[----:B------:R-:W-:Y:S05]  /*0c10*/  @P1 BRA `(.L_x_1) ;  /* 0xfffffff400901947 */ /* 0x000fea000383ffff */
.L_x_0:
[----:B------:R-:W1:Y:S02]  /*0c20*/  LDC R3, c[0x0][0x3c8] ;  /* 0x0000f200ff037b82 */ /* 0x000e640000000800 */
[----:B-1----:R-:W-:-:S04]  /*0c30*/  LOP3.LUT R3, R3, 0x1, RZ, 0xc0, !PT ;  /* 0x0000000103037812 */ /* 0x002fc800078ec0ff */
[----:B------:R-:W-:-:S13]  /*0c40*/  ISETP.NE.U32.AND P0, PT, R3, 0x1, PT ;  /* 0x000000010300780c */ /* 0x000fda0003f05070 */
[----:B0-----:R-:W-:Y:S05]  /*0c50*/  @P0 EXIT ;  /* 0x000000000000094d */ /* 0x001fea0003800000 */
[----:B------:R-:W0:Y:S01]  /*0c60*/  S2R R4, SR_TID.X ;  /* 0x0000000000047919 */ /* 0x000e220000002100 */
[----:B------:R-:W1:Y:S01]  /*0c70*/  LDCU UR4, c[0x0][0x3d0] ;  /* 0x00007a00ff0477ac */ /* 0x000e620008000800 */
[----:B------:R-:W0:Y:S01]  /*0c80*/  S2UR UR5, SR_CTAID.X ;  /* 0x00000000000579c3 */ /* 0x000e220000002500 */
[----:B------:R-:W-:-:S04]  /*0c90*/  SHF.R.U32.HI R5, RZ, 0x1, R7 ;  /* 0x00000001ff057819 */ /* 0x000fc80000011607 */
[----:B------:R-:W-:-:S03]  /*0ca0*/  ISETP.GT.U32.AND P0, PT, R0, R5, PT ;  /* 0x000000050000720c */ /* 0x000fc60003f04070 */
[----:B------:R-:W0:Y:S08]  /*0cb0*/  LDC R3, c[0x0][0x360] ;  /* 0x0000d800ff037b82 */ /* 0x000e300000000800 */
[----:B------:R-:W2:Y:S01]  /*0cc0*/  LDC.64 R18, c[0x0][0x3a0] ;  /* 0x0000e800ff127b82 */ /* 0x000ea20000000a00 */
[----:B-1----:R-:W-:-:S04]  /*0cd0*/  IMAD R17, R7, UR4, RZ ;  /* 0x0000000407117c24 */ /* 0x002fc8000f8e02ff */
[----:B------:R-:W-:-:S03]  /*0ce0*/  IMAD R17, R17, R8, RZ ;  /* 0x0000000811117224 */ /* 0x000fc600078e02ff */
[----:B------:R-:W1:Y:S08]  /*0cf0*/  LDC.64 R8, c[0x0][0x398] ;  /* 0x0000e600ff087b82 */ /* 0x000e700000000a00 */
[----:B------:R-:W3:Y:S01]  /*0d00*/  LDC.64 R6, c[0x0][0x3b8] ;  /* 0x0000ee00ff067b82 */ /* 0x000ee20000000a00 */
[----:B0-----:R-:W-:-:S04]  /*0d10*/  IMAD R3, R3, UR5, R4 ;  /* 0x0000000503037c24 */ /* 0x001fc8000f8e0204 */
[----:B------:R-:W-:-:S03]  /*0d20*/  IMAD R3, R0, UR4, R3 ;  /* 0x0000000400037c24 */ /* 0x000fc6000f8e0203 */
[----:B------:R-:W0:Y:S02]  /*0d30*/  LDC.64 R4, c[0x0][0x3a8] ;  /* 0x0000ea00ff047b82 */ /* 0x000e240000000a00 */
[----:B------:R-:W-:-:S05]  /*0d40*/  IADD3 R35, PT, PT, R17, R3, RZ ;  /* 0x0000000311237210 */ /* 0x000fca0007ffe0ff */
[C---:B--2---:R-:W-:Y:S01]  /*0d50*/  @!P0 IMAD.WIDE R10, R35.reuse, 0x4, R18 ;  /* 0x00000004230a8825 */ /* 0x044fe200078e0212 */
[----:B------:R-:W2:Y:S03]  /*0d60*/  LDC.64 R32, c[0x0][0x3c0] ;  /* 0x0000f000ff207b82 */ /* 0x000ea60000000a00 */
[C---:B-1----:R-:W-:Y:S01]  /*0d70*/  @!P0 IMAD.WIDE R22, R35.reuse, 0x4, R8 ;  /* 0x0000000423168825 */ /* 0x042fe200078e0208 */
[----:B------:R1:W4:Y:S03]  /*0d80*/  @!P0 LDG.E.CONSTANT R0, desc[UR6][R10.64] ;  /* 0x000000060a008981 */ /* 0x000326000c1e9900 */
[C---:B---3--:R-:W-:Y:S01]  /*0d90*/  @!P0 IMAD.WIDE R26, R35.reuse, 0x4, R6 ;  /* 0x00000004231a8825 */ /* 0x048fe200078e0206 */
[----:B------:R-:W3:Y:S01]  /*0da0*/  @!P0 LDG.E.CONSTANT R3, desc[UR6][R22.64] ;  /* 0x0000000616038981 */ /* 0x000ee2000c1e9900 */
[----:B------:R-:W5:Y:S03]  /*0db0*/  LDC.64 R30, c[0x0][0x3b0] ;  /* 0x0000ec00ff1e7b82 */ /* 0x000f660000000a00 */
[----:B------:R2:W3:Y:S01]  /*0dc0*/  @!P0 LDG.E.CONSTANT R14, desc[UR6][R26.64] ;  /* 0x000000061a0e8981 */ /* 0x0004e2000c1e9900 */
[----:B0-----:R-:W-:-:S04]  /*0dd0*/  @!P0 IMAD.WIDE R24, R35, 0x4, R4 ;  /* 0x0000000423188825 */ /* 0x001fc800078e0204 */
[----:B------:R-:W0:Y:S01]  /*0de0*/  LDC.64 R20, c[0x0][0x388] ;  /* 0x0000e200ff147b82 */ /* 0x000e220000000a00 */
[----:B------:R5:W3:Y:S01]  /*0df0*/  @!P0 LDG.E.CONSTANT R15, desc[UR6][R24.64] ;  /* 0x00000006180f8981 */ /* 0x000ae2000c1e9900 */
[----:B------:R-:W-:-:S06]  /*0e00*/  @P0 IADD3 R17, PT, PT, R2, R17, RZ ;  /* 0x0000001102110210 */ /* 0x000fcc0007ffe0ff */
[----:B------:R-:W0:Y:S08]  /*0e10*/  LDC.64 R12, c[0x0][0x380] ;  /* 0x0000e000ff0c7b82 */ /* 0x000e300000000a00 */
[----:B-1----:R-:W1:Y:S01]  /*0e20*/  LDC.64 R10, c[0x0][0x390] ;  /* 0x0000e400ff0a7b82 */ /* 0x002e620000000a00 */
[C---:B--2---:R-:W-:Y:S01]  /*0e30*/  @!P0 IMAD.WIDE R26, R35.reuse, 0x4, R32 ;  /* 0x00000004231a8825 */ /* 0x044fe200078e0220 */
[----:B------:R-:W-:-:S03]  /*0e40*/  SHF.L.U32 R23, R35, 0x1, RZ ;  /* 0x0000000123177819 */ /* 0x000fc600000006ff */
[----:B------:R-:W-:Y:S01]  /*0e50*/  @P0 IMAD.WIDE R32, R17, 0x4, R32 ;  /* 0x0000000411200825 */ /* 0x000fe200078e0220 */
[----:B------:R-:W2:Y:S03]  /*0e60*/  @!P0 LDG.E.CONSTANT R2, desc[UR6][R26.64] ;  /* 0x000000061a028981 */ /* 0x000ea6000c1e9900 */
[--C-:B-----5:R-:W-:Y:S02]  /*0e70*/  @!P0 IMAD.WIDE R24, R35, 0x4, R30.reuse ;  /* 0x0000000423188825 */ /* 0x120fe400078e021e */
[----:B------:R-:W5:Y:S02]  /*0e80*/  @P0 LDG.E.CONSTANT R32, desc[UR6][R32.64] ;  /* 0x0000000620200981 */ /* 0x000f64000c1e9900 */
[C---:B------:R-:W-:Y:S02]  /*0e90*/  @P0 IMAD.WIDE R30, R17.reuse, 0x4, R30 ;  /* 0x00000004111e0825 */ /* 0x040fe400078e021e */
[----:B------:R-:W3:Y:S02]  /*0ea0*/  @!P0 LDG.E.CONSTANT R16, desc[UR6][R24.64] ;  /* 0x0000000618108981 */ /* 0x000ee4000c1e9900 */
[----:B------:R-:W-:-:S02]  /*0eb0*/  @P0 IMAD.WIDE R28, R17, 0x4, R18 ;  /* 0x00000004111c0825 */ /* 0x000fc400078e0212 */
[----:B------:R-:W4:Y:S02]  /*0ec0*/  @P0 LDG.E.CONSTANT R30, desc[UR6][R30.64] ;  /* 0x000000061e1e0981 */ /* 0x000f24000c1e9900 */
[----:B0-----:R-:W-:-:S04]  /*0ed0*/  IMAD.WIDE R18, R23, 0x4, R20 ;  /* 0x0000000417127825 */ /* 0x001fc800078e0214 */
[----:B------:R-:W-:Y:S01]  /*0ee0*/  @P0 IMAD.WIDE R8, R17, 0x4, R8 ;  /* 0x0000000411080825 */ /* 0x000fe200078e0208 */
[----:B------:R-:W2:Y:S03]  /*0ef0*/  LDG.E R35, desc[UR6][R18.64+0x4] ;  /* 0x0000040612237981 */ /* 0x000ea6000c1e1900 */
[----:B------:R-:W-:-:S04]  /*0f00*/  IMAD.WIDE R12, R23, 0x4, R12 ;  /* 0x00000004170c7825 */ /* 0x000fc800078e020c */
[----:B------:R-:W-:Y:S01]  /*0f10*/  @P0 IMAD.WIDE R6, R17, 0x4, R6 ;  /* 0x0000000411060825 */ /* 0x000fe200078e0206 */
[----:B------:R-:W3:Y:S03]  /*0f20*/  LDG.E R21, desc[UR6][R12.64] ;  /* 0x000000060c157981 */ /* 0x000ee6000c1e1900 */
[----:B-1----:R-:W-:Y:S02]  /*0f30*/  IMAD.WIDE R10, R23, 0x4, R10 ;  /* 0x00000004170a7825 */ /* 0x002fe400078e020a */
[----:B------:R-:W3:Y:S02]  /*0f40*/  LDG.E R23, desc[UR6][R12.64+0x4] ;  /* 0x000004060c177981 */ /* 0x000ee4000c1e1900 */
[----:B------:R-:W-:Y:S02]  /*0f50*/  @P0 IMAD.WIDE R4, R17, 0x4, R4 ;  /* 0x0000000411040825 */ /* 0x000fe400078e0204 */
[----:B------:R-:W3:Y:S04]  /*0f60*/  LDG.E R17, desc[UR6][R10.64] ;  /* 0x000000060a117981 */ /* 0x000ee8000c1e1900 */
[----:B------:R-:W3:Y:S04]  /*0f70*/  LDG.E R25, desc[UR6][R10.64+0x4] ;  /* 0x000004060a197981 */ /* 0x000ee8000c1e1900 */
[----:B------:R-:W2:Y:S04]  /*0f80*/  @P0 LDG.E.CONSTANT R0, desc[UR6][R28.64] ;  /* 0x000000061c000981 */ /* 0x000ea8000c1e9900 */
[----:B------:R-:W3:Y:S04]  /*0f90*/  @P0 LDG.E.CONSTANT R3, desc[UR6][R8.64] ;  /* 0x0000000608030981 */ /* 0x000ee8000c1e9900 */
[----:B------:R2:W3:Y:S04]  /*0fa0*/  @P0 LDG.E.CONSTANT R14, desc[UR6][R6.64] ;  /* 0x00000006060e0981 */ /* 0x0004e8000c1e9900 */
[----:B------:R-:W3:Y:S04]  /*0fb0*/  LDG.E R29, desc[UR6][R18.64] ;  /* 0x00000006121d7981 */ /* 0x000ee8000c1e1900 */
[----:B------:R0:W3:Y:S01]  /*0fc0*/  @P0 LDG.E.CONSTANT R15, desc[UR6][R4.64] ;  /* 0x00000006040f0981 */ /* 0x0000e2000c1e9900 */
[----:B-----5:R-:W-:Y:S01]  /*0fd0*/  @P0 FADD R2, -R32, -RZ ;  /* 0x800000ff20020221 */ /* 0x020fe20000000100 */
[----:B----4-:R-:W-:Y:S01]  /*0fe0*/  @P0 FADD R16, -R30, -RZ ;  /* 0x800000ff1e100221 */ /* 0x010fe20000000100 */
[----:B--2---:R-:W-:-:S04]  /*0ff0*/  FMUL R6, R35, R0 ;  /* 0x0000000023067220 */ /* 0x004fc80000400000 */
[----:B---3--:R-:W-:Y:S01]  /*1000*/  FFMA R6, R23, R2, R6 ;  /* 0x0000000217067223 */ /* 0x008fe20000000006 */
[C---:B------:R-:W-:Y:S01]  /*1010*/  FMUL R9, R29.reuse, R0 ;  /* 0x000000001d097220 */ /* 0x040fe20000400000 */
[-C--:B------:R-:W-:Y:S01]  /*1020*/  FMUL R8, R29, R2.reuse ;  /* 0x000000021d087220 */ /* 0x080fe20000400000 */
[----:B------:R-:W-:Y:S01]  /*1030*/  FMUL R0, R35, R2 ;  /* 0x0000000223007220 */ /* 0x000fe20000400000 */
[-C--:B------:R-:W-:Y:S01]  /*1040*/  FMUL R29, R29, R16.reuse ;  /* 0x000000101d1d7220 */ /* 0x080fe20000400000 */
[----:B------:R-:W-:Y:S01]  /*1050*/  FMUL R35, R35, R16 ;  /* 0x0000001023237220 */ /* 0x000fe20000400000 */
[CC--:B------:R-:W-:Y:S01]  /*1060*/  FFMA R8, R21.reuse, R3.reuse, R8 ;  /* 0x0000000315087223 */ /* 0x0c0fe20000000008 */
[----:B------:R-:W-:Y:S01]  /*1070*/  FFMA R9, R21, R2, R9 ;  /* 0x0000000215097223 */ /* 0x000fe20000000009 */
[----:B------:R-:W-:Y:S01]  /*1080*/  FFMA R0, R23, R3, R0 ;  /* 0x0000000317007223 */ /* 0x000fe20000000000 */
[-C--:B0-----:R-:W-:Y:S01]  /*1090*/  FFMA R4, R21, R14.reuse, R29 ;  /* 0x0000000e15047223 */ /* 0x081fe2000000001d */
[-C--:B------:R-:W-:Y:S01]  /*10a0*/  FFMA R2, R23, R14.reuse, R35 ;  /* 0x0000000e17027223 */ /* 0x080fe20000000023 */
[-C--:B------:R-:W-:Y:S01]  /*10b0*/  FFMA R3, R17, R14.reuse, R8 ;  /* 0x0000000e11037223 */ /* 0x080fe20000000008 */
[----:B------:R-:W-:Y:S01]  /*10c0*/  FFMA R5, R25, R14, R0 ;  /* 0x0000000e19057223 */ /* 0x000fe20000000000 */
[CC--:B------:R-:W-:Y:S01]  /*10d0*/  FFMA R9, R17.reuse, R16.reuse, R9 ;  /* 0x0000001011097223 */ /* 0x0c0fe20000000009 */
[-C--:B------:R-:W-:Y:S01]  /*10e0*/  FFMA R17, R17, R15.reuse, R4 ;  /* 0x0000000f11117223 */ /* 0x080fe20000000004 */
[C---:B------:R-:W-:Y:S01]  /*10f0*/  FFMA R7, R25.reuse, R16, R6 ;  /* 0x0000001019077223 */ /* 0x040fe20000000006 */
[----:B------:R-:W-:Y:S01]  /*1100*/  FFMA R15, R25, R15, R2 ;  /* 0x0000000f190f7223 */ /* 0x000fe20000000002 */
[----:B------:R-:W-:Y:S04]  /*1110*/  STG.E desc[UR6][R12.64], R3 ;  /* 0x000000030c007986 */ /* 0x000fe8000c101906 */
[----:B------:R-:W-:Y:S04]  /*1120*/  STG.E desc[UR6][R12.64+0x4], R5 ;  /* 0x000004050c007986 */ /* 0x000fe8000c101906 */
[----:B------:R-:W-:Y:S04]  /*1130*/  STG.E desc[UR6][R18.64], R9 ;  /* 0x0000000912007986 */ /* 0x000fe8000c101906 */
[----:B------:R-:W-:Y:S04]  /*1140*/  STG.E desc[UR6][R18.64+0x4], R7 ;  /* 0x0000040712007986 */ /* 0x000fe8000c101906 */
[----:B------:R-:W-:Y:S04]  /*1150*/  STG.E desc[UR6][R10.64], R17 ;  /* 0x000000110a007986 */ /* 0x000fe8000c101906 */
[----:B------:R-:W-:Y:S01]  /*1160*/  STG.E desc[UR6][R10.64+0x4], R15 ;  /* 0x0000040f0a007986 */ /* 0x000fe2000c101906 */
[----:B------:R-:W-:Y:S05]  /*1170*/  EXIT ;  /* 0x000000000000794d */ /* 0x000fea0003800000 */
.L_x_2:
[----:B------:R-:W-:-:S00]  /*1180*/  BRA `(.L_x_2) ;  /* 0xfffffffc00fc7947 */ /* 0x000fc0000383ffff */
[----:B------:R-:W-:-:S00]  /*1190*/  NOP ;  /* 0x0000000000007918 */ /* 0x000fc00000000000 */
        /* <DEDUP_REMOVED lines=14> */
.L_x_3:


//--------------------- .nv.shared.reserved.0     --------------------------
	.section	.nv.shared.reserved.0,"aw",@nobits
	.weak		__nv_reservedSMEM_offset_0_alias
	.size		__nv_reservedSMEM_offset_0_alias, 0, 64
	.other		__nv_reservedSMEM_offset_0_alias,@"STO_CUDA_RESERVED_SHARED STV_DEFAULT"
__nv_reservedSMEM_offset_0_alias:
	.zero		0
	.zero		64


//--------------------- .nv.constant0.kernmulRSymm3D --------------------------
	.section	.nv.constant0.kernmulRSymm3D,"a",@progbits
	.sectionflags	@""
	.align	4
.nv.constant0.kernmulRSymm3D:
	.zero		980


//--------------------- SYMBOLS --------------------------

	.type		.nv.reservedSmem.offset0,@object
	.size		.nv.reservedSmem.offset0,0x4
